//
// Generated by NVIDIA NVVM Compiler
//
// Compiler Build ID: CL-36424714
// Cuda compilation tools, release 13.0, V13.0.88
// Based on NVVM 20.0.0
//

.version 9.0
.target sm_100
.address_size 64

	// .globl	_Z5daxpyPdS_S_Pi

.visible .entry _Z5daxpyPdS_S_Pi(
	.param .u64 .ptr .align 1 _Z5daxpyPdS_S_Pi_param_0,
	.param .u64 .ptr .align 1 _Z5daxpyPdS_S_Pi_param_1,
	.param .u64 .ptr .align 1 _Z5daxpyPdS_S_Pi_param_2,
	.param .u64 .ptr .align 1 _Z5daxpyPdS_S_Pi_param_3
)
{
	.reg .pred 	%p<3>;
	.reg .b32 	%r<12>;
	.reg .b64 	%rd<12>;
	.reg .b64 	%fd<5>;

	ld.param.u64 	%rd5, [_Z5daxpyPdS_S_Pi_param_0];
	ld.param.u64 	%rd6, [_Z5daxpyPdS_S_Pi_param_1];
	ld.param.u64 	%rd7, [_Z5daxpyPdS_S_Pi_param_2];
	ld.param.u64 	%rd8, [_Z5daxpyPdS_S_Pi_param_3];
	cvta.to.global.u64 	%rd1, %rd8;
	mov.u32 	%r6, %ctaid.x;
	mov.u32 	%r1, %ntid.x;
	mov.u32 	%r7, %tid.x;
	mad.lo.s32 	%r11, %r6, %r1, %r7;
	ld.global.u32 	%r8, [%rd1];
	setp.ge.s32 	%p1, %r11, %r8;
	@%p1 bra 	$L__BB0_3;
	mov.u32 	%r9, %nctaid.x;
	mul.lo.s32 	%r3, %r1, %r9;
	cvta.to.global.u64 	%rd2, %rd6;
	cvta.to.global.u64 	%rd3, %rd7;
	cvta.to.global.u64 	%rd4, %rd5;
$L__BB0_2:
	mul.wide.s32 	%rd9, %r11, 8;
	add.s64 	%rd10, %rd2, %rd9;
	ld.global.f64 	%fd1, [%rd10];
	ld.global.f64 	%fd2, [%rd3];
	add.s64 	%rd11, %rd4, %rd9;
	ld.global.f64 	%fd3, [%rd11];
	fma.rn.f64 	%fd4, %fd2, %fd3, %fd1;
	st.global.f64 	[%rd10], %fd4;
	add.s32 	%r11, %r11, %r3;
	ld.global.u32 	%r10, [%rd1];
	setp.lt.s32 	%p2, %r11, %r10;
	@%p2 bra 	$L__BB0_2;
$L__BB0_3:
	ret;

}


// ===== COMPILED SASS (sm_100) =====

	.target	sm_100

	.elftype	@"ET_EXEC"


//--------------------- .note.nv.tkinfo           --------------------------
	.section	.note.nv.tkinfo,"",@"SHT_NOTE"
	.sectionflags	@"SHF_NOTE_NV_TKINFO"
	.tkinfo
        /*0018*/ 	.word	0x00000002
        /*0030*/ 	.string	""
        /*0030*/ 	.string	"ptxas"
        /*0030*/ 	.string	"Cuda compilation tools, release 13.0, V13.0.88"
        /*0030*/ 	.string	"Build cuda_13.0.r13.0/compiler.36424714_0"
        /*0030*/ 	.string	"-arch sm_100 -m 64 "



//--------------------- .note.nv.cuinfo           --------------------------
	.section	.note.nv.cuinfo,"",@"SHT_NOTE"
	.sectionflags	@"SHF_NOTE_NV_CUINFO"
        /*0018*/ 	.short	0x0002
        /*001a*/ 	.short	0x0064
        /*001c*/ 	.short	0x0082
	.zero		2


//--------------------- .nv.info                  --------------------------
	.section	.nv.info,"",@"SHT_CUDA_INFO"
	.align	4


	//----- nvinfo : EIATTR_REGCOUNT
	.align		4
        /*0000*/ 	.byte	0x04, 0x2f
        /*0002*/ 	.short	(.L_1 - .L_0)
	.align		4
.L_0:
        /*0004*/ 	.word	index@(_Z5daxpyPdS_S_Pi)
        /*0008*/ 	.word	0x00000012


	//----- nvinfo : EIATTR_FRAME_SIZE
	.align		4
.L_1:
        /*000c*/ 	.byte	0x04, 0x11
        /*000e*/ 	.short	(.L_3 - .L_2)
	.align		4
.L_2:
        /*0010*/ 	.word	index@(_Z5daxpyPdS_S_Pi)
        /*0014*/ 	.word	0x00000000


	//----- nvinfo : EIATTR_MIN_STACK_SIZE
	.align		4
.L_3:
        /*0018*/ 	.byte	0x04, 0x12
        /*001a*/ 	.short	(.L_5 - .L_4)
	.align		4
.L_4:
        /*001c*/ 	.word	index@(_Z5daxpyPdS_S_Pi)
        /*0020*/ 	.word	0x00000000
.L_5:


//--------------------- .nv.compat                --------------------------
	.section	.nv.compat,"",@"SHT_CUDA_COMPAT_INFO"
	.align	4
        /*0000*/ 	.byte	0x02, 0x09, 0x00, 0x00, 0x02, 0x02, 0x01, 0x00, 0x02, 0x05, 0x05, 0x00, 0x03, 0x07, 0x01, 0x01
        /*0010*/ 	.byte	0x02, 0x03, 0x00, 0x00, 0x02, 0x06, 0x01, 0x00, 0x04, 0x0b, 0x08, 0x00, 0x01, 0x00, 0x00, 0x00
        /*0020*/ 	.byte	0x00, 0x00, 0x00, 0x00


//--------------------- .nv.info._Z5daxpyPdS_S_Pi --------------------------
	.section	.nv.info._Z5daxpyPdS_S_Pi,"",@"SHT_CUDA_INFO"
	.sectionflags	@""
	.align	4


	//----- nvinfo : EIATTR_CUDA_API_VERSION
	.align		4
        /*0000*/ 	.byte	0x04, 0x37
        /*0002*/ 	.short	(.L_7 - .L_6)
.L_6:
        /*0004*/ 	.word	0x00000082


	//----- nvinfo : EIATTR_KPARAM_INFO
	.align		4
.L_7:
        /*0008*/ 	.byte	0x04, 0x17
        /*000a*/ 	.short	(.L_9 - .L_8)
.L_8:
        /*000c*/ 	.word	0x00000000
        /*0010*/ 	.short	0x0003
        /*0012*/ 	.short	0x0018
        /*0014*/ 	.byte	0x00, 0xf5, 0x21, 0x00


	//----- nvinfo : EIATTR_KPARAM_INFO
	.align		4
.L_9:
        /*0018*/ 	.byte	0x04, 0x17
        /*001a*/ 	.short	(.L_11 - .L_10)
.L_10:
        /*001c*/ 	.word	0x00000000
        /*0020*/ 	.short	0x0002
        /*0022*/ 	.short	0x0010
        /*0024*/ 	.byte	0x00, 0xf5, 0x21, 0x00


	//----- nvinfo : EIATTR_KPARAM_INFO
	.align		4
.L_11:
        /*0028*/ 	.byte	0x04, 0x17
        /*002a*/ 	.short	(.L_13 - .L_12)
.L_12:
        /*002c*/ 	.word	0x00000000
        /*0030*/ 	.short	0x0001
        /*0032*/ 	.short	0x0008
        /*0034*/ 	.byte	0x00, 0xf5, 0x21, 0x00


	//----- nvinfo : EIATTR_KPARAM_INFO
	.align		4
.L_13:
        /*0038*/ 	.byte	0x04, 0x17
        /*003a*/ 	.short	(.L_15 - .L_14)
.L_14:
        /*003c*/ 	.word	0x00000000
        /*0040*/ 	.short	0x0000
        /*0042*/ 	.short	0x0000
        /*0044*/ 	.byte	0x00, 0xf5, 0x21, 0x00


	//----- nvinfo : EIATTR_SPARSE_MMA_MASK
	.align		4
.L_15:
        /*0048*/ 	.byte	0x03, 0x50
        /*004a*/ 	.short	0x0000


	//----- nvinfo : EIATTR_MAXREG_COUNT
	.align		4
        /*004c*/ 	.byte	0x03, 0x1b
        /*004e*/ 	.short	0x00ff


	//----- nvinfo : EIATTR_MERCURY_ISA_VERSION
	.align		4
        /*0050*/ 	.byte	0x03, 0x5f
        /*0052*/ 	.short	0x0101


	//----- nvinfo : EIATTR_VRC_CTA_INIT_COUNT
	.align		4
        /*0054*/ 	.byte	0x02, 0x4a
	.zero		1
	.zero		1


	//----- nvinfo : EIATTR_EXIT_INSTR_OFFSETS
	.align		4
        /*0058*/ 	.byte	0x04, 0x1c
        /*005a*/ 	.short	(.L_17 - .L_16)


	//   ....[0]....
.L_16:
        /*005c*/ 	.word	0x00000090


	//   ....[1]....
        /*0060*/ 	.word	0x000001a0


	//----- nvinfo : EIATTR_CRS_STACK_SIZE
	.align		4
.L_17:
        /*0064*/ 	.byte	0x04, 0x1e
        /*0066*/ 	.short	(.L_19 - .L_18)
.L_18:
        /*0068*/ 	.word	0x00000000


	//----- nvinfo : EIATTR_CBANK_PARAM_SIZE
	.align		4
.L_19:
        /*006c*/ 	.byte	0x03, 0x19
        /*006e*/ 	.short	0x0020


	//----- nvinfo : EIATTR_PARAM_CBANK
	.align		4
        /*0070*/ 	.byte	0x04, 0x0a
        /*0072*/ 	.short	(.L_21 - .L_20)
	.align		4
.L_20:
        /*0074*/ 	.word	index@(.nv.constant0._Z5daxpyPdS_S_Pi)
        /*0078*/ 	.short	0x0380
        /*007a*/ 	.short	0x0020


	//----- nvinfo : EIATTR_SW_WAR
	.align		4
.L_21:
        /*007c*/ 	.byte	0x04, 0x36
        /*007e*/ 	.short	(.L_23 - .L_22)
.L_22:
        /*0080*/ 	.word	0x00000008
.L_23:


//--------------------- .nv.callgraph             --------------------------
	.section	.nv.callgraph,"",@"SHT_CUDA_CALLGRAPH"
	.align	4
	.sectionentsize	8
	.align		4
        /*0000*/ 	.word	0x00000000
	.align		4
        /*0004*/ 	.word	0xffffffff
	.align		4
        /*0008*/ 	.word	0x00000000
	.align		4
        /*000c*/ 	.word	0xfffffffe
	.align		4
        /*0010*/ 	.word	0x00000000
	.align		4
        /*0014*/ 	.word	0xfffffffd
	.align		4
        /*0018*/ 	.word	0x00000000
	.align		4
        /*001c*/ 	.word	0xfffffffc


//--------------------- .text._Z5daxpyPdS_S_Pi    --------------------------
	.section	.text._Z5daxpyPdS_S_Pi,"ax",@progbits
	.align	128
        .global         _Z5daxpyPdS_S_Pi
        .type           _Z5daxpyPdS_S_Pi,@function
        .size           _Z5daxpyPdS_S_Pi,(.L_x_2 - _Z5daxpyPdS_S_Pi)
        .other          _Z5daxpyPdS_S_Pi,@"STO_CUDA_ENTRY STV_DEFAULT"
_Z5daxpyPdS_S_Pi:
.text._Z5daxpyPdS_S_Pi:
[----:B------:R-:W-:Y:S08]  /*0000*/  LDC R1, c[0x0][0x37c] ;  /* 0x0000df00ff017b82 */ /* 0x000ff00000000800 */
[----:B------:R-:W0:Y:S01]  /*0010*/  LDC.64 R2, c[0x0][0x398] ;  /* 0x0000e600ff027b82 */ /* 0x000e220000000a00 */
[----:B------:R-:W0:Y:S02]  /*0020*/  LDCU.64 UR4, c[0x0][0x358] ;  /* 0x00006b00ff0477ac */ /* 0x000e240008000a00 */
[----:B0-----:R-:W2:Y:S05]  /*0030*/  LDG.E R5, desc[UR4][R2.64] ;  /* 0x0000000402057981 */ /* 0x001eaa000c1e1900 */
[----:B------:R-:W0:Y:S01]  /*0040*/  S2UR UR6, SR_CTAID.X ;  /* 0x00000000000679c3 */ /* 0x000e220000002500 */
[----:B------:R-:W0:Y:S07]  /*0050*/  S2R R0, SR_TID.X ;  /* 0x0000000000007919 */ /* 0x000e2e0000002100 */
[----:B------:R-:W0:Y:S02]  /*0060*/  LDC R15, c[0x0][0x360] ;  /* 0x0000d800ff0f7b82 */ /* 0x000e240000000800 */
[----:B0-----:R-:W-:-:S05]  /*0070*/  IMAD R0, R15, UR6, R0 ;  /* 0x000000060f007c24 */ /* 0x001fca000f8e0200 */
[----:B--2---:R-:W-:-:S13]  /*0080*/  ISETP.GE.AND P0, PT, R0, R5, PT ;  /* 0x000000050000720c */ /* 0x004fda0003f06270 */
[----:B------:R-:W-:Y:S05]  /*0090*/  @P0 EXIT ;  /* 0x000000000000094d */ /* 0x000fea0003800000 */
[----:B------:R-:W0:Y:S01]  /*00a0*/  LDC.64 R4, c[0x0][0x390] ;  /* 0x0000e400ff047b82 */ /* 0x000e220000000a00 */
[----:B------:R-:W1:Y:S02]  /*00b0*/  LDCU UR6, c[0x0][0x370] ;  /* 0x00006e00ff0677ac */ /* 0x000e640008000800 */
[----:B-1----:R-:W-:-:S07]  /*00c0*/  IMAD R15, R15, UR6, RZ ;  /* 0x000000060f0f7c24 */ /* 0x002fce000f8e02ff */
.L_x_0:
[----:B------:R-:W1:Y:S01]  /*00d0*/  LDC.64 R12, c[0x0][0x380] ;  /* 0x0000e000ff0c7b82 */ /* 0x000e620000000a00 */
[----:B0-----:R-:W2:Y:S07]  /*00e0*/  LDG.E.64 R10, desc[UR4][R4.64] ;  /* 0x00000004040a7981 */ /* 0x001eae000c1e1b00 */
[----:B------:R-:W0:Y:S01]  /*00f0*/  LDC.64 R6, c[0x0][0x388] ;  /* 0x0000e200ff067b82 */ /* 0x000e220000000a00 */
[----:B-1----:R-:W-:-:S06]  /*0100*/  IMAD.WIDE R12, R0, 0x8, R12 ;  /* 0x00000008000c7825 */ /* 0x002fcc00078e020c */
[----:B------:R-:W2:Y:S01]  /*0110*/  LDG.E.64 R12, desc[UR4][R12.64] ;  /* 0x000000040c0c7981 */ /* 0x000ea2000c1e1b00 */
[----:B0-----:R-:W-:-:S05]  /*0120*/  IMAD.WIDE R6, R0, 0x8, R6 ;  /* 0x0000000800067825 */ /* 0x001fca00078e0206 */
[----:B------:R-:W2:Y:S02]  /*0130*/  LDG.E.64 R8, desc[UR4][R6.64] ;  /* 0x0000000406087981 */ /* 0x000ea4000c1e1b00 */
[----:B--2---:R-:W-:-:S07]  /*0140*/  DFMA R8, R10, R12, R8 ;  /* 0x0000000c0a08722b */ /* 0x004fce0000000008 */
[----:B------:R1:W-:Y:S04]  /*0150*/  STG.E.64 desc[UR4][R6.64], R8 ;  /* 0x0000000806007986 */ /* 0x0003e8000c101b04 */
[----:B------:R-:W2:Y:S01]  /*0160*/  LDG.E R11, desc[UR4][R2.64] ;  /* 0x00000004020b7981 */ /* 0x000ea2000c1e1900 */
[----:B------:R-:W-:-:S04]  /*0170*/  IADD3 R0, PT, PT, R15, R0, RZ ;  /* 0x000000000f007210 */ /* 0x000fc80007ffe0ff */
[----:B--2---:R-:W-:-:S13]  /*0180*/  ISETP.GE.AND P0, PT, R0, R11, PT ;  /* 0x0000000b0000720c */ /* 0x004fda0003f06270 */
[----:B-1----:R-:W-:Y:S05]  /*0190*/  @!P0 BRA `(.L_x_0) ;  /* 0xfffffffc00cc8947 */ /* 0x002fea000383ffff */
[----:B------:R-:W-:Y:S05]  /*01a0*/  EXIT ;  /* 0x000000000000794d */ /* 0x000fea0003800000 */
.L_x_1:
[----:B------:R-:W-:-:S00]  /*01b0*/  BRA `(.L_x_1) ;  /* 0xfffffffc00fc7947 */ /* 0x000fc0000383ffff */
[----:B------:R-:W-:-:S00]  /*01c0*/  NOP ;  /* 0x0000000000007918 */ /* 0x000fc00000000000 */
        /* <DEDUP_REMOVED lines=11> */
.L_x_2:


//--------------------- .nv.shared.reserved.0     --------------------------
	.section	.nv.shared.reserved.0,"aw",@nobits
	.weak		__nv_reservedSMEM_offset_0_alias
	.size		__nv_reservedSMEM_offset_0_alias, 0, 64
	.other		__nv_reservedSMEM_offset_0_alias,@"STO_CUDA_RESERVED_SHARED STV_DEFAULT"
__nv_reservedSMEM_offset_0_alias:
	.zero		0
	.zero		64


//--------------------- .nv.constant0._Z5daxpyPdS_S_Pi --------------------------
	.section	.nv.constant0._Z5daxpyPdS_S_Pi,"a",@progbits
	.sectionflags	@""
	.align	4
.nv.constant0._Z5daxpyPdS_S_Pi:
	.zero		928


//--------------------- SYMBOLS --------------------------

	.type		.nv.reservedSmem.offset0,@object
	.size		.nv.reservedSmem.offset0,0x4
